//
// Generated by NVIDIA NVVM Compiler
//
// Compiler Build ID: CL-36424714
// Cuda compilation tools, release 13.0, V13.0.88
// Based on NVVM 20.0.0
//

.version 9.0
.target sm_100
.address_size 64

	// .globl	default_function_kernel

.visible .entry default_function_kernel(
	.param .u64 .ptr .align 1 default_function_kernel_param_0,
	.param .u64 .ptr .align 1 default_function_kernel_param_1
)
.maxntid 24
{
	.reg .pred 	%p<4>;
	.reg .b32 	%r<4>;
	.reg .b32 	%f<25>;
	.reg .b64 	%rd<8>;

	ld.param.u64 	%rd1, [default_function_kernel_param_0];
	ld.param.u64 	%rd2, [default_function_kernel_param_1];
	cvta.to.global.u64 	%rd3, %rd1;
	cvta.to.global.u64 	%rd4, %rd2;
	mov.u32 	%r1, %ctaid.x;
	mov.u32 	%r2, %tid.x;
	mad.lo.s32 	%r3, %r1, 24, %r2;
	mul.wide.u32 	%rd5, %r3, 4;
	add.s64 	%rd6, %rd4, %rd5;
	ld.global.nc.f32 	%f1, [%rd6];
	abs.f32 	%f2, %f1;
	fma.rn.f32 	%f3, %f2, 0fBF000000, 0f3F000000;
	rsqrt.approx.ftz.f32 	%f4, %f3;
	mul.f32 	%f5, %f4, %f3;
	mul.f32 	%f6, %f4, 0fBF000000;
	fma.rn.f32 	%f7, %f5, %f6, 0f3F000000;
	fma.rn.f32 	%f8, %f5, %f7, %f5;
	setp.eq.f32 	%p1, %f2, 0f3F800000;
	selp.f32 	%f9, 0f00000000, %f8, %p1;
	setp.gt.f32 	%p2, %f2, 0f3F0F5C29;
	selp.f32 	%f10, %f9, %f2, %p2;
	mul.f32 	%f11, %f10, %f10;
	fma.rn.f32 	%f12, %f11, 0f3D4DD2F7, 0f3C99CA97;
	fma.rn.f32 	%f13, %f12, %f11, 0f3D3F90E8;
	fma.rn.f32 	%f14, %f13, %f11, 0f3D993CCF;
	fma.rn.f32 	%f15, %f14, %f11, 0f3E2AAC04;
	mul.f32 	%f16, %f11, %f15;
	fma.rn.f32 	%f17, %f16, %f10, %f10;
	mul.f32 	%f18, %f17, 0fC0000000;
	fma.rn.f32 	%f19, 0f3F6EE581, 0f3FD774EB, %f18;
	selp.f32 	%f20, %f19, %f17, %p2;
	setp.num.f32 	%p3, %f20, %f20;
	copysign.f32 	%f21, %f1, %f20;
	selp.f32 	%f22, %f21, %f20, %p3;
	sub.f32 	%f23, %f1, %f22;
	abs.f32 	%f24, %f23;
	add.s64 	%rd7, %rd3, %rd5;
	st.global.f32 	[%rd7], %f24;
	ret;

}


// ===== COMPILED SASS (sm_100) =====

	.target	sm_100

	.elftype	@"ET_EXEC"


//--------------------- .note.nv.tkinfo           --------------------------
	.section	.note.nv.tkinfo,"",@"SHT_NOTE"
	.sectionflags	@"SHF_NOTE_NV_TKINFO"
	.tkinfo
        /*0018*/ 	.word	0x00000002
        /*0030*/ 	.string	""
        /*0030*/ 	.string	"ptxas"
        /*0030*/ 	.string	"Cuda compilation tools, release 13.0, V13.0.88"
        /*0030*/ 	.string	"Build cuda_13.0.r13.0/compiler.36424714_0"
        /*0030*/ 	.string	"-arch sm_100 -m 64 "



//--------------------- .note.nv.cuinfo           --------------------------
	.section	.note.nv.cuinfo,"",@"SHT_NOTE"
	.sectionflags	@"SHF_NOTE_NV_CUINFO"
        /*0018*/ 	.short	0x0002
        /*001a*/ 	.short	0x0064
        /*001c*/ 	.short	0x0082
	.zero		2


//--------------------- .nv.info                  --------------------------
	.section	.nv.info,"",@"SHT_CUDA_INFO"
	.align	4


	//----- nvinfo : EIATTR_REGCOUNT
	.align		4
        /*0000*/ 	.byte	0x04, 0x2f
        /*0002*/ 	.short	(.L_1 - .L_0)
	.align		4
.L_0:
        /*0004*/ 	.word	index@(default_function_kernel)
        /*0008*/ 	.word	0x0000000c


	//----- nvinfo : EIATTR_FRAME_SIZE
	.align		4
.L_1:
        /*000c*/ 	.byte	0x04, 0x11
        /*000e*/ 	.short	(.L_3 - .L_2)
	.align		4
.L_2:
        /*0010*/ 	.word	index@(default_function_kernel)
        /*0014*/ 	.word	0x00000000


	//----- nvinfo : EIATTR_MIN_STACK_SIZE
	.align		4
.L_3:
        /*0018*/ 	.byte	0x04, 0x12
        /*001a*/ 	.short	(.L_5 - .L_4)
	.align		4
.L_4:
        /*001c*/ 	.word	index@(default_function_kernel)
        /*0020*/ 	.word	0x00000000
.L_5:


//--------------------- .nv.compat                --------------------------
	.section	.nv.compat,"",@"SHT_CUDA_COMPAT_INFO"
	.align	4
        /*0000*/ 	.byte	0x02, 0x09, 0x00, 0x00, 0x02, 0x02, 0x01, 0x00, 0x02, 0x05, 0x05, 0x00, 0x03, 0x07, 0x01, 0x01
        /*0010*/ 	.byte	0x02, 0x03, 0x00, 0x00, 0x02, 0x06, 0x01, 0x00, 0x04, 0x0b, 0x08, 0x00, 0x01, 0x00, 0x00, 0x00
        /*0020*/ 	.byte	0x00, 0x00, 0x00, 0x00


//--------------------- .nv.info.default_function_kernel --------------------------
	.section	.nv.info.default_function_kernel,"",@"SHT_CUDA_INFO"
	.sectionflags	@""
	.align	4


	//----- nvinfo : EIATTR_CUDA_API_VERSION
	.align		4
        /*0000*/ 	.byte	0x04, 0x37
        /*0002*/ 	.short	(.L_7 - .L_6)
.L_6:
        /*0004*/ 	.word	0x00000082


	//----- nvinfo : EIATTR_KPARAM_INFO
	.align		4
.L_7:
        /*0008*/ 	.byte	0x04, 0x17
        /*000a*/ 	.short	(.L_9 - .L_8)
.L_8:
        /*000c*/ 	.word	0x00000000
        /*0010*/ 	.short	0x0001
        /*0012*/ 	.short	0x0008
        /*0014*/ 	.byte	0x00, 0xf5, 0x21, 0x00


	//----- nvinfo : EIATTR_KPARAM_INFO
	.align		4
.L_9:
        /*0018*/ 	.byte	0x04, 0x17
        /*001a*/ 	.short	(.L_11 - .L_10)
.L_10:
        /*001c*/ 	.word	0x00000000
        /*0020*/ 	.short	0x0000
        /*0022*/ 	.short	0x0000
        /*0024*/ 	.byte	0x00, 0xf5, 0x21, 0x00


	//----- nvinfo : EIATTR_SPARSE_MMA_MASK
	.align		4
.L_11:
        /*0028*/ 	.byte	0x03, 0x50
        /*002a*/ 	.short	0x0000


	//----- nvinfo : EIATTR_MAXREG_COUNT
	.align		4
        /*002c*/ 	.byte	0x03, 0x1b
        /*002e*/ 	.short	0x00ff


	//----- nvinfo : EIATTR_MERCURY_ISA_VERSION
	.align		4
        /*0030*/ 	.byte	0x03, 0x5f
        /*0032*/ 	.short	0x0101


	//----- nvinfo : EIATTR_VRC_CTA_INIT_COUNT
	.align		4
        /*0034*/ 	.byte	0x02, 0x4a
	.zero		1
	.zero		1


	//----- nvinfo : EIATTR_EXIT_INSTR_OFFSETS
	.align		4
        /*0038*/ 	.byte	0x04, 0x1c
        /*003a*/ 	.short	(.L_13 - .L_12)


	//   ....[0]....
.L_12:
        /*003c*/ 	.word	0x00000260


	//----- nvinfo : EIATTR_MAX_THREADS
	.align		4
.L_13:
        /*0040*/ 	.byte	0x04, 0x05
        /*0042*/ 	.short	(.L_15 - .L_14)
.L_14:
        /*0044*/ 	.word	0x00000018
        /*0048*/ 	.word	0x00000001
        /*004c*/ 	.word	0x00000001


	//----- nvinfo : EIATTR_CBANK_PARAM_SIZE
	.align		4
.L_15:
        /*0050*/ 	.byte	0x03, 0x19
        /*0052*/ 	.short	0x0010


	//----- nvinfo : EIATTR_PARAM_CBANK
	.align		4
        /*0054*/ 	.byte	0x04, 0x0a
        /*0056*/ 	.short	(.L_17 - .L_16)
	.align		4
.L_16:
        /*0058*/ 	.word	index@(.nv.constant0.default_function_kernel)
        /*005c*/ 	.short	0x0380
        /*005e*/ 	.short	0x0010


	//----- nvinfo : EIATTR_SW_WAR
	.align		4
.L_17:
        /*0060*/ 	.byte	0x04, 0x36
        /*0062*/ 	.short	(.L_19 - .L_18)
.L_18:
        /*0064*/ 	.word	0x00000008
.L_19:


//--------------------- .nv.callgraph             --------------------------
	.section	.nv.callgraph,"",@"SHT_CUDA_CALLGRAPH"
	.align	4
	.sectionentsize	8
	.align		4
        /*0000*/ 	.word	0x00000000
	.align		4
        /*0004*/ 	.word	0xffffffff
	.align		4
        /*0008*/ 	.word	0x00000000
	.align		4
        /*000c*/ 	.word	0xfffffffe
	.align		4
        /*0010*/ 	.word	0x00000000
	.align		4
        /*0014*/ 	.word	0xfffffffd
	.align		4
        /*0018*/ 	.word	0x00000000
	.align		4
        /*001c*/ 	.word	0xfffffffc


//--------------------- .text.default_function_kernel --------------------------
	.section	.text.default_function_kernel,"ax",@progbits
	.align	128
        .global         default_function_kernel
        .type           default_function_kernel,@function
        .size           default_function_kernel,(.L_x_1 - default_function_kernel)
        .other          default_function_kernel,@"STO_CUDA_ENTRY STV_DEFAULT"
default_function_kernel:
.text.default_function_kernel:
[----:B------:R-:W-:Y:S01]  /*0000*/  LDC R1, c[0x0][0x37c] ;  /* 0x0000df00ff017b82 */ /* 0x000fe20000000800 */
[----:B------:R-:W0:Y:S07]  /*0010*/  S2R R5, SR_CTAID.X ;  /* 0x0000000000057919 */ /* 0x000e2e0000002500 */
[----:B------:R-:W1:Y:S01]  /*0020*/  LDC.64 R2, c[0x0][0x388] ;  /* 0x0000e200ff027b82 */ /* 0x000e620000000a00 */
[----:B------:R-:W2:Y:S01]  /*0030*/  LDCU.64 UR4, c[0x0][0x358] ;  /* 0x00006b00ff0477ac */ /* 0x000ea20008000a00 */
[----:B------:R-:W0:Y:S02]  /*0040*/  S2R R0, SR_TID.X ;  /* 0x0000000000007919 */ /* 0x000e240000002100 */
[----:B0-----:R-:W-:-:S04]  /*0050*/  IMAD R5, R5, 0x18, R0 ;  /* 0x0000001805057824 */ /* 0x001fc800078e0200 */
[----:B-1----:R-:W-:-:S05]  /*0060*/  IMAD.WIDE.U32 R2, R5, 0x4, R2 ;  /* 0x0000000405027825 */ /* 0x002fca00078e0002 */
[----:B--2---:R0:W2:Y:S01]  /*0070*/  LDG.E.CONSTANT R0, desc[UR4][R2.64] ;  /* 0x0000000402007981 */ /* 0x0040a2000c1e9900 */
[----:B------:R-:W-:Y:S02]  /*0080*/  HFMA2 R7, -RZ, RZ, 1.75, 0 ;  /* 0x3f000000ff077431 */ /* 0x000fe400000001ff */
[----:B------:R-:W-:Y:S01]  /*0090*/  HFMA2 R9, -RZ, RZ, 1.9599609375, 20144 ;  /* 0x3fd774ebff097431 */ /* 0x000fe200000001ff */
[----:B0-----:R-:W-:Y:S02]  /*00a0*/  MOV R3, 0x3d4dd2f7 ;  /* 0x3d4dd2f700037802 */ /* 0x001fe40000000f00 */
[C---:B--2---:R-:W-:Y:S01]  /*00b0*/  FFMA R4, |R0|.reuse, -R7, 0.5 ;  /* 0x3f00000000047423 */ /* 0x044fe20000000a07 */
[C---:B------:R-:W-:Y:S02]  /*00c0*/  FSETP.NEU.AND P1, PT, |R0|.reuse, 1, PT ;  /* 0x3f8000000000780b */ /* 0x040fe40003f2d200 */
[----:B------:R-:W-:Y:S01]  /*00d0*/  FSETP.GT.AND P0, PT, |R0|, 0.56000000238418579102, PT ;  /* 0x3f0f5c290000780b */ /* 0x000fe20003f04200 */
[----:B------:R-:W0:Y:S02]  /*00e0*/  MUFU.RSQ R7, R4 ;  /* 0x0000000400077308 */ /* 0x000e240000001400 */
[----:B0-----:R-:W-:Y:S01]  /*00f0*/  FMUL R6, R4, R7 ;  /* 0x0000000704067220 */ /* 0x001fe20000400000 */
[----:B------:R-:W-:-:S04]  /*0100*/  FMUL R7, R7, -0.5 ;  /* 0xbf00000007077820 */ /* 0x000fc80000400000 */
[----:B------:R-:W-:-:S04]  /*0110*/  FFMA R7, R6, R7, 0.5 ;  /* 0x3f00000006077423 */ /* 0x000fc80000000007 */
[----:B------:R-:W-:-:S05]  /*0120*/  FFMA R7, R6, R7, R6 ;  /* 0x0000000706077223 */ /* 0x000fca0000000006 */
[----:B------:R-:W-:-:S04]  /*0130*/  FSEL R7, R7, RZ, P1 ;  /* 0x000000ff07077208 */ /* 0x000fc80000800000 */
[----:B------:R-:W-:-:S05]  /*0140*/  FSEL R7, R7, |R0|, P0 ;  /* 0x4000000007077208 */ /* 0x000fca0000000000 */
[----:B------:R-:W-:-:S04]  /*0150*/  FMUL R2, R7, R7 ;  /* 0x0000000707027220 */ /* 0x000fc80000400000 */
[----:B------:R-:W-:-:S04]  /*0160*/  FFMA R3, R2, R3, 0.018773360177874565125 ;  /* 0x3c99ca9702037423 */ /* 0x000fc80000000003 */
[----:B------:R-:W-:-:S04]  /*0170*/  FFMA R3, R2, R3, 0.046769052743911743164 ;  /* 0x3d3f90e802037423 */ /* 0x000fc80000000003 */
[----:B------:R-:W-:-:S04]  /*0180*/  FFMA R3, R2, R3, 0.074823014438152313232 ;  /* 0x3d993ccf02037423 */ /* 0x000fc80000000003 */
[----:B------:R-:W-:-:S04]  /*0190*/  FFMA R3, R2, R3, 0.16667181253433227539 ;  /* 0x3e2aac0402037423 */ /* 0x000fc80000000003 */
[----:B------:R-:W-:-:S04]  /*01a0*/  FMUL R2, R2, R3 ;  /* 0x0000000302027220 */ /* 0x000fc80000400000 */
[----:B------:R-:W-:Y:S02]  /*01b0*/  FFMA R7, R7, R2, R7 ;  /* 0x0000000207077223 */ /* 0x000fe40000000007 */
[----:B------:R-:W0:Y:S02]  /*01c0*/  LDC.64 R2, c[0x0][0x380] ;  /* 0x0000e000ff027b82 */ /* 0x000e240000000a00 */
[----:B------:R-:W-:-:S04]  /*01d0*/  FMUL R4, R7, -2 ;  /* 0xc000000007047820 */ /* 0x000fc80000400000 */
[----:B------:R-:W-:-:S05]  /*01e0*/  @P0 FFMA R7, R9, 0.93318945169448852539, R4 ;  /* 0x3f6ee58109070823 */ /* 0x000fca0000000004 */
[C---:B------:R-:W-:Y:S02]  /*01f0*/  FSETP.NAN.AND P0, PT, R7.reuse, R7, PT ;  /* 0x000000070700720b */ /* 0x040fe40003f08000 */
[----:B------:R-:W-:-:S04]  /*0200*/  LOP3.LUT R4, R7, 0x80000000, R0, 0xb8, !PT ;  /* 0x8000000007047812 */ /* 0x000fc800078eb800 */
[----:B------:R-:W-:-:S05]  /*0210*/  FSEL R7, R4, R7, !P0 ;  /* 0x0000000704077208 */ /* 0x000fca0004000000 */
[----:B------:R-:W-:Y:S01]  /*0220*/  FADD R7, R0, -R7 ;  /* 0x8000000700077221 */ /* 0x000fe20000000000 */
[----:B0-----:R-:W-:-:S04]  /*0230*/  IMAD.WIDE.U32 R2, R5, 0x4, R2 ;  /* 0x0000000405027825 */ /* 0x001fc800078e0002 */
[----:B------:R-:W-:-:S05]  /*0240*/  FADD R7, |R7|, -RZ ;  /* 0x800000ff07077221 */ /* 0x000fca0000000200 */
[----:B------:R-:W-:Y:S01]  /*0250*/  STG.E desc[UR4][R2.64], R7 ;  /* 0x0000000702007986 */ /* 0x000fe2000c101904 */
[----:B------:R-:W-:Y:S05]  /*0260*/  EXIT ;  /* 0x000000000000794d */ /* 0x000fea0003800000 */
.L_x_0:
[----:B------:R-:W-:-:S00]  /*0270*/  BRA `(.L_x_0) ;  /* 0xfffffffc00fc7947 */ /* 0x000fc0000383ffff */
[----:B------:R-:W-:-:S00]  /*0280*/  NOP ;  /* 0x0000000000007918 */ /* 0x000fc00000000000 */
[----:B------:R-:W-:-:S00]  /*0290*/  NOP ;  /* 0x0000000000007918 */ /* 0x000fc00000000000 */
[----:B------:R-:W-:-:S00]  /*02a0*/  NOP ;  /* 0x0000000000007918 */ /* 0x000fc00000000000 */
[----:B------:R-:W-:-:S00]  /*02b0*/  NOP ;  /* 0x0000000000007918 */ /* 0x000fc00000000000 */
[----:B------:R-:W-:-:S00]  /*02c0*/  NOP ;  /* 0x0000000000007918 */ /* 0x000fc00000000000 */
[----:B------:R-:W-:-:S00]  /*02d0*/  NOP ;  /* 0x0000000000007918 */ /* 0x000fc00000000000 */
[----:B------:R-:W-:-:S00]  /*02e0*/  NOP ;  /* 0x0000000000007918 */ /* 0x000fc00000000000 */
[----:B------:R-:W-:-:S00]  /*02f0*/  NOP ;  /* 0x0000000000007918 */ /* 0x000fc00000000000 */
.L_x_1:


//--------------------- .nv.shared.reserved.0     --------------------------
	.section	.nv.shared.reserved.0,"aw",@nobits
	.weak		__nv_reservedSMEM_offset_0_alias
	.size		__nv_reservedSMEM_offset_0_alias, 0, 64
	.other		__nv_reservedSMEM_offset_0_alias,@"STO_CUDA_RESERVED_SHARED STV_DEFAULT"
__nv_reservedSMEM_offset_0_alias:
	.zero		0
	.zero		64


//--------------------- .nv.constant0.default_function_kernel --------------------------
	.section	.nv.constant0.default_function_kernel,"a",@progbits
	.sectionflags	@""
	.align	4
.nv.constant0.default_function_kernel:
	.zero		912


//--------------------- SYMBOLS --------------------------

	.type		.nv.reservedSmem.offset0,@object
	.size		.nv.reservedSmem.offset0,0x4
